//
// Generated by NVIDIA NVVM Compiler
//
// Compiler Build ID: CL-36424714
// Cuda compilation tools, release 13.0, V13.0.88
// Based on NVVM 20.0.0
//

.version 9.0
.target sm_100
.address_size 64

	// .globl	_Z16reduction_kernelPfiPd

.visible .entry _Z16reduction_kernelPfiPd(
	.param .u64 .ptr .align 1 _Z16reduction_kernelPfiPd_param_0,
	.param .u32 _Z16reduction_kernelPfiPd_param_1,
	.param .u64 .ptr .align 1 _Z16reduction_kernelPfiPd_param_2
)
{
	.reg .pred 	%p<6>;
	.reg .b32 	%r<25>;
	.reg .b32 	%f<11>;
	.reg .b64 	%rd<13>;
	.reg .b64 	%fd<19>;

	ld.param.u64 	%rd4, [_Z16reduction_kernelPfiPd_param_0];
	ld.param.u32 	%r13, [_Z16reduction_kernelPfiPd_param_1];
	ld.param.u64 	%rd5, [_Z16reduction_kernelPfiPd_param_2];
	cvta.to.global.u64 	%rd1, %rd4;
	cvta.to.global.u64 	%rd6, %rd5;
	mov.u32 	%r14, %tid.x;
	mov.u32 	%r15, %ctaid.x;
	mov.u32 	%r16, %ntid.x;
	mad.lo.s32 	%r17, %r15, %r16, %r14;
	mul.wide.s32 	%rd7, %r17, 8;
	add.s64 	%rd2, %rd6, %rd7;
	mov.b64 	%rd8, 0;
	st.global.u64 	[%rd2], %rd8;
	mul.lo.s32 	%r1, %r13, %r17;
	add.s32 	%r2, %r1, %r13;
	setp.lt.s32 	%p1, %r13, 1;
	@%p1 bra 	$L__BB0_7;
	add.s32 	%r18, %r1, 1;
	max.s32 	%r3, %r2, %r18;
	sub.s32 	%r19, %r3, %r1;
	and.b32  	%r4, %r19, 3;
	setp.eq.s32 	%p2, %r4, 0;
	mov.f64 	%fd17, 0d0000000000000000;
	mov.u32 	%r23, %r1;
	@%p2 bra 	$L__BB0_4;
	neg.s32 	%r21, %r4;
	mov.f64 	%fd17, 0d0000000000000000;
	mov.u32 	%r23, %r1;
$L__BB0_3:
	.pragma "nounroll";
	mul.wide.s32 	%rd9, %r23, 4;
	add.s64 	%rd10, %rd1, %rd9;
	ld.global.f32 	%f1, [%rd10];
	mul.f32 	%f2, %f1, %f1;
	cvt.f64.f32 	%fd8, %f2;
	add.f64 	%fd17, %fd17, %fd8;
	st.global.f64 	[%rd2], %fd17;
	add.s32 	%r23, %r23, 1;
	add.s32 	%r21, %r21, 1;
	setp.ne.s32 	%p3, %r21, 0;
	@%p3 bra 	$L__BB0_3;
$L__BB0_4:
	sub.s32 	%r20, %r1, %r3;
	setp.gt.u32 	%p4, %r20, -4;
	@%p4 bra 	$L__BB0_7;
	add.s64 	%rd3, %rd1, 8;
$L__BB0_6:
	mul.wide.s32 	%rd11, %r23, 4;
	add.s64 	%rd12, %rd3, %rd11;
	ld.global.f32 	%f3, [%rd12+-8];
	mul.f32 	%f4, %f3, %f3;
	cvt.f64.f32 	%fd9, %f4;
	add.f64 	%fd10, %fd17, %fd9;
	st.global.f64 	[%rd2], %fd10;
	ld.global.f32 	%f5, [%rd12+-4];
	mul.f32 	%f6, %f5, %f5;
	cvt.f64.f32 	%fd11, %f6;
	add.f64 	%fd12, %fd10, %fd11;
	st.global.f64 	[%rd2], %fd12;
	ld.global.f32 	%f7, [%rd12];
	mul.f32 	%f8, %f7, %f7;
	cvt.f64.f32 	%fd13, %f8;
	add.f64 	%fd14, %fd12, %fd13;
	st.global.f64 	[%rd2], %fd14;
	ld.global.f32 	%f9, [%rd12+4];
	mul.f32 	%f10, %f9, %f9;
	cvt.f64.f32 	%fd15, %f10;
	add.f64 	%fd17, %fd14, %fd15;
	st.global.f64 	[%rd2], %fd17;
	add.s32 	%r23, %r23, 4;
	setp.lt.s32 	%p5, %r23, %r2;
	@%p5 bra 	$L__BB0_6;
$L__BB0_7:
	ret;

}


// ===== COMPILED SASS (sm_100) =====

	.target	sm_100

	.elftype	@"ET_EXEC"


//--------------------- .note.nv.tkinfo           --------------------------
	.section	.note.nv.tkinfo,"",@"SHT_NOTE"
	.sectionflags	@"SHF_NOTE_NV_TKINFO"
	.tkinfo
        /*0018*/ 	.word	0x00000002
        /*0030*/ 	.string	""
        /*0030*/ 	.string	"ptxas"
        /*0030*/ 	.string	"Cuda compilation tools, release 13.0, V13.0.88"
        /*0030*/ 	.string	"Build cuda_13.0.r13.0/compiler.36424714_0"
        /*0030*/ 	.string	"-arch sm_100 -m 64 "



//--------------------- .note.nv.cuinfo           --------------------------
	.section	.note.nv.cuinfo,"",@"SHT_NOTE"
	.sectionflags	@"SHF_NOTE_NV_CUINFO"
        /*0018*/ 	.short	0x0002
        /*001a*/ 	.short	0x0064
        /*001c*/ 	.short	0x0082
	.zero		2


//--------------------- .nv.info                  --------------------------
	.section	.nv.info,"",@"SHT_CUDA_INFO"
	.align	4


	//----- nvinfo : EIATTR_REGCOUNT
	.align		4
        /*0000*/ 	.byte	0x04, 0x2f
        /*0002*/ 	.short	(.L_1 - .L_0)
	.align		4
.L_0:
        /*0004*/ 	.word	index@(_Z16reduction_kernelPfiPd)
        /*0008*/ 	.word	0x00000014


	//----- nvinfo : EIATTR_FRAME_SIZE
	.align		4
.L_1:
        /*000c*/ 	.byte	0x04, 0x11
        /*000e*/ 	.short	(.L_3 - .L_2)
	.align		4
.L_2:
        /*0010*/ 	.word	index@(_Z16reduction_kernelPfiPd)
        /*0014*/ 	.word	0x00000000


	//----- nvinfo : EIATTR_MIN_STACK_SIZE
	.align		4
.L_3:
        /*0018*/ 	.byte	0x04, 0x12
        /*001a*/ 	.short	(.L_5 - .L_4)
	.align		4
.L_4:
        /*001c*/ 	.word	index@(_Z16reduction_kernelPfiPd)
        /*0020*/ 	.word	0x00000000
.L_5:


//--------------------- .nv.compat                --------------------------
	.section	.nv.compat,"",@"SHT_CUDA_COMPAT_INFO"
	.align	4
        /*0000*/ 	.byte	0x02, 0x09, 0x00, 0x00, 0x02, 0x02, 0x01, 0x00, 0x02, 0x05, 0x05, 0x00, 0x03, 0x07, 0x01, 0x01
        /*0010*/ 	.byte	0x02, 0x03, 0x00, 0x00, 0x02, 0x06, 0x01, 0x00, 0x04, 0x0b, 0x08, 0x00, 0x01, 0x00, 0x00, 0x00
        /*0020*/ 	.byte	0x00, 0x00, 0x00, 0x00


//--------------------- .nv.info._Z16reduction_kernelPfiPd --------------------------
	.section	.nv.info._Z16reduction_kernelPfiPd,"",@"SHT_CUDA_INFO"
	.sectionflags	@""
	.align	4


	//----- nvinfo : EIATTR_CUDA_API_VERSION
	.align		4
        /*0000*/ 	.byte	0x04, 0x37
        /*0002*/ 	.short	(.L_7 - .L_6)
.L_6:
        /*0004*/ 	.word	0x00000082


	//----- nvinfo : EIATTR_KPARAM_INFO
	.align		4
.L_7:
        /*0008*/ 	.byte	0x04, 0x17
        /*000a*/ 	.short	(.L_9 - .L_8)
.L_8:
        /*000c*/ 	.word	0x00000000
        /*0010*/ 	.short	0x0002
        /*0012*/ 	.short	0x0010
        /*0014*/ 	.byte	0x00, 0xf5, 0x21, 0x00


	//----- nvinfo : EIATTR_KPARAM_INFO
	.align		4
.L_9:
        /*0018*/ 	.byte	0x04, 0x17
        /*001a*/ 	.short	(.L_11 - .L_10)
.L_10:
        /*001c*/ 	.word	0x00000000
        /*0020*/ 	.short	0x0001
        /*0022*/ 	.short	0x0008
        /*0024*/ 	.byte	0x00, 0xf0, 0x11, 0x00


	//----- nvinfo : EIATTR_KPARAM_INFO
	.align		4
.L_11:
        /*0028*/ 	.byte	0x04, 0x17
        /*002a*/ 	.short	(.L_13 - .L_12)
.L_12:
        /*002c*/ 	.word	0x00000000
        /*0030*/ 	.short	0x0000
        /*0032*/ 	.short	0x0000
        /*0034*/ 	.byte	0x00, 0xf5, 0x21, 0x00


	//----- nvinfo : EIATTR_SPARSE_MMA_MASK
	.align		4
.L_13:
        /*0038*/ 	.byte	0x03, 0x50
        /*003a*/ 	.short	0x0000


	//----- nvinfo : EIATTR_MAXREG_COUNT
	.align		4
        /*003c*/ 	.byte	0x03, 0x1b
        /*003e*/ 	.short	0x00ff


	//----- nvinfo : EIATTR_MERCURY_ISA_VERSION
	.align		4
        /*0040*/ 	.byte	0x03, 0x5f
        /*0042*/ 	.short	0x0101


	//----- nvinfo : EIATTR_VRC_CTA_INIT_COUNT
	.align		4
        /*0044*/ 	.byte	0x02, 0x4a
	.zero		1
	.zero		1


	//----- nvinfo : EIATTR_EXIT_INSTR_OFFSETS
	.align		4
        /*0048*/ 	.byte	0x04, 0x1c
        /*004a*/ 	.short	(.L_15 - .L_14)


	//   ....[0]....
.L_14:
        /*004c*/ 	.word	0x000000b0


	//   ....[1]....
        /*0050*/ 	.word	0x00000240


	//   ....[2]....
        /*0054*/ 	.word	0x00000420


	//----- nvinfo : EIATTR_CRS_STACK_SIZE
	.align		4
.L_15:
        /*0058*/ 	.byte	0x04, 0x1e
        /*005a*/ 	.short	(.L_17 - .L_16)
.L_16:
        /*005c*/ 	.word	0x00000000


	//----- nvinfo : EIATTR_CBANK_PARAM_SIZE
	.align		4
.L_17:
        /*0060*/ 	.byte	0x03, 0x19
        /*0062*/ 	.short	0x0018


	//----- nvinfo : EIATTR_PARAM_CBANK
	.align		4
        /*0064*/ 	.byte	0x04, 0x0a
        /*0066*/ 	.short	(.L_19 - .L_18)
	.align		4
.L_18:
        /*0068*/ 	.word	index@(.nv.constant0._Z16reduction_kernelPfiPd)
        /*006c*/ 	.short	0x0380
        /*006e*/ 	.short	0x0018


	//----- nvinfo : EIATTR_SW_WAR
	.align		4
.L_19:
        /*0070*/ 	.byte	0x04, 0x36
        /*0072*/ 	.short	(.L_21 - .L_20)
.L_20:
        /*0074*/ 	.word	0x00000008
.L_21:


//--------------------- .nv.callgraph             --------------------------
	.section	.nv.callgraph,"",@"SHT_CUDA_CALLGRAPH"
	.align	4
	.sectionentsize	8
	.align		4
        /*0000*/ 	.word	0x00000000
	.align		4
        /*0004*/ 	.word	0xffffffff
	.align		4
        /*0008*/ 	.word	0x00000000
	.align		4
        /*000c*/ 	.word	0xfffffffe
	.align		4
        /*0010*/ 	.word	0x00000000
	.align		4
        /*0014*/ 	.word	0xfffffffd
	.align		4
        /*0018*/ 	.word	0x00000000
	.align		4
        /*001c*/ 	.word	0xfffffffc


//--------------------- .text._Z16reduction_kernelPfiPd --------------------------
	.section	.text._Z16reduction_kernelPfiPd,"ax",@progbits
	.align	128
        .global         _Z16reduction_kernelPfiPd
        .type           _Z16reduction_kernelPfiPd,@function
        .size           _Z16reduction_kernelPfiPd,(.L_x_5 - _Z16reduction_kernelPfiPd)
        .other          _Z16reduction_kernelPfiPd,@"STO_CUDA_ENTRY STV_DEFAULT"
_Z16reduction_kernelPfiPd:
.text._Z16reduction_kernelPfiPd:
[----:B------:R-:W-:Y:S01]  /*0000*/  LDC R1, c[0x0][0x37c] ;  /* 0x0000df00ff017b82 */ /* 0x000fe20000000800 */
[----:B------:R-:W0:Y:S07]  /*0010*/  S2R R5, SR_TID.X ;  /* 0x0000000000057919 */ /* 0x000e2e0000002100 */
[----:B------:R-:W1:Y:S01]  /*0020*/  LDC R4, c[0x0][0x388] ;  /* 0x0000e200ff047b82 */ /* 0x000e620000000800 */
[----:B------:R-:W2:Y:S07]  /*0030*/  LDCU.64 UR6, c[0x0][0x358] ;  /* 0x00006b00ff0677ac */ /* 0x000eae0008000a00 */
[----:B------:R-:W0:Y:S08]  /*0040*/  S2UR UR4, SR_CTAID.X ;  /* 0x00000000000479c3 */ /* 0x000e300000002500 */
[----:B------:R-:W0:Y:S08]  /*0050*/  LDC R0, c[0x0][0x360] ;  /* 0x0000d800ff007b82 */ /* 0x000e300000000800 */
[----:B------:R-:W3:Y:S01]  /*0060*/  LDC.64 R2, c[0x0][0x390] ;  /* 0x0000e400ff027b82 */ /* 0x000ee20000000a00 */
[----:B-1----:R-:W-:Y:S01]  /*0070*/  ISETP.GE.AND P0, PT, R4, 0x1, PT ;  /* 0x000000010400780c */ /* 0x002fe20003f06270 */
[----:B0-----:R-:W-:-:S04]  /*0080*/  IMAD R5, R0, UR4, R5 ;  /* 0x0000000400057c24 */ /* 0x001fc8000f8e0205 */
[----:B---3--:R-:W-:-:S05]  /*0090*/  IMAD.WIDE R2, R5, 0x8, R2 ;  /* 0x0000000805027825 */ /* 0x008fca00078e0202 */
[----:B--2---:R0:W-:Y:S03]  /*00a0*/  STG.E.64 desc[UR6][R2.64], RZ ;  /* 0x000000ff02007986 */ /* 0x0041e6000c101b06 */
[----:B------:R-:W-:Y:S05]  /*00b0*/  @!P0 EXIT ;  /* 0x000000000000894d */ /* 0x000fea0003800000 */
[-C--:B------:R-:W-:Y:S01]  /*00c0*/  IMAD R0, R5, R4.reuse, RZ ;  /* 0x0000000405007224 */ /* 0x080fe200078e02ff */
[----:B------:R-:W-:Y:S04]  /*00d0*/  BSSY.RECONVERGENT B0, `(.L_x_0) ;  /* 0x0000016000007945 */ /* 0x000fe80003800200 */
[----:B------:R-:W-:-:S04]  /*00e0*/  IADD3 R5, PT, PT, R0, R4, RZ ;  /* 0x0000000400057210 */ /* 0x000fc80007ffe0ff */
[----:B------:R-:W-:-:S04]  /*00f0*/  VIADDMNMX R7, R0, 0x1, R5, !PT ;  /* 0x0000000100077846 */ /* 0x000fc80007800105 */
[C---:B------:R-:W-:Y:S01]  /*0100*/  IADD3 R4, PT, PT, -R0.reuse, R7, RZ ;  /* 0x0000000700047210 */ /* 0x040fe20007ffe1ff */
[----:B------:R-:W-:-:S03]  /*0110*/  IMAD.IADD R7, R0, 0x1, -R7 ;  /* 0x0000000100077824 */ /* 0x000fc600078e0a07 */
[----:B------:R-:W-:Y:S02]  /*0120*/  LOP3.LUT P1, R4, R4, 0x3, RZ, 0xc0, !PT ;  /* 0x0000000304047812 */ /* 0x000fe4000782c0ff */
[----:B------:R-:W-:Y:S02]  /*0130*/  ISETP.GT.U32.AND P0, PT, R7, -0x4, PT ;  /* 0xfffffffc0700780c */ /* 0x000fe40003f04070 */
[----:B------:R-:W-:-:S09]  /*0140*/  CS2R R6, SRZ ;  /* 0x0000000000067805 */ /* 0x000fd2000001ff00 */
[----:B------:R-:W-:Y:S05]  /*0150*/  @!P1 BRA `(.L_x_1) ;  /* 0x0000000000349947 */ /* 0x000fea0003800000 */
[----:B------:R-:W1:Y:S01]  /*0160*/  LDC.64 R12, c[0x0][0x380] ;  /* 0x0000e000ff0c7b82 */ /* 0x000e620000000a00 */
[----:B------:R-:W-:Y:S02]  /*0170*/  IADD3 R4, PT, PT, -R4, RZ, RZ ;  /* 0x000000ff04047210 */ /* 0x000fe40007ffe1ff */
[----:B------:R-:W-:-:S07]  /*0180*/  CS2R R6, SRZ ;  /* 0x0000000000067805 */ /* 0x000fce000001ff00 */
.L_x_2:
[----:B-1----:R-:W-:-:S06]  /*0190*/  IMAD.WIDE R8, R0, 0x4, R12 ;  /* 0x0000000400087825 */ /* 0x002fcc00078e020c */
[----:B--2---:R-:W2:Y:S01]  /*01a0*/  LDG.E R8, desc[UR6][R8.64] ;  /* 0x0000000608087981 */ /* 0x004ea2000c1e1900 */
[----:B------:R-:W-:Y:S01]  /*01b0*/  VIADD R4, R4, 0x1 ;  /* 0x0000000104047836 */ /* 0x000fe20000000000 */
[----:B------:R-:W-:-:S04]  /*01c0*/  IADD3 R0, PT, PT, R0, 0x1, RZ ;  /* 0x0000000100007810 */ /* 0x000fc80007ffe0ff */
[----:B------:R-:W-:Y:S01]  /*01d0*/  ISETP.NE.AND P1, PT, R4, RZ, PT ;  /* 0x000000ff0400720c */ /* 0x000fe20003f25270 */
[----:B--2---:R-:W-:-:S06]  /*01e0*/  FMUL R10, R8, R8 ;  /* 0x00000008080a7220 */ /* 0x004fcc0000400000 */
[----:B------:R-:W1:Y:S02]  /*01f0*/  F2F.F64.F32 R10, R10 ;  /* 0x0000000a000a7310 */ /* 0x000e640000201800 */
[----:B-1----:R-:W-:-:S07]  /*0200*/  DADD R6, R10, R6 ;  /* 0x000000000a067229 */ /* 0x002fce0000000006 */
[----:B------:R2:W-:Y:S01]  /*0210*/  STG.E.64 desc[UR6][R2.64], R6 ;  /* 0x0000000602007986 */ /* 0x0005e2000c101b06 */
[----:B------:R-:W-:Y:S05]  /*0220*/  @P1 BRA `(.L_x_2) ;  /* 0xfffffffc00d81947 */ /* 0x000fea000383ffff */
.L_x_1:
[----:B------:R-:W-:Y:S05]  /*0230*/  BSYNC.RECONVERGENT B0 ;  /* 0x0000000000007941 */ /* 0x000fea0003800200 */
.L_x_0:
[----:B------:R-:W-:Y:S05]  /*0240*/  @P0 EXIT ;  /* 0x000000000000094d */ /* 0x000fea0003800000 */
[----:B------:R-:W1:Y:S02]  /*0250*/  LDCU.64 UR4, c[0x0][0x380] ;  /* 0x00007000ff0477ac */ /* 0x000e640008000a00 */
[----:B-1----:R-:W-:-:S04]  /*0260*/  UIADD3 UR4, UP0, UPT, UR4, 0x8, URZ ;  /* 0x0000000804047890 */ /* 0x002fc8000ff1e0ff */
[----:B------:R-:W-:-:S12]  /*0270*/  UIADD3.X UR5, UPT, UPT, URZ, UR5, URZ, UP0, !UPT ;  /* 0x00000005ff057290 */ /* 0x000fd800087fe4ff */
.L_x_3:
[----:B------:R-:W-:Y:S01]  /*0280*/  MOV R9, UR5 ;  /* 0x0000000500097c02 */ /* 0x000fe20008000f00 */
[----:B------:R-:W-:-:S04]  /*0290*/  IMAD.U32 R8, RZ, RZ, UR4 ;  /* 0x00000004ff087e24 */ /* 0x000fc8000f8e00ff */
[----:B------:R-:W-:-:S05]  /*02a0*/  IMAD.WIDE R8, R0, 0x4, R8 ;  /* 0x0000000400087825 */ /* 0x000fca00078e0208 */
[----:B------:R-:W3:Y:S02]  /*02b0*/  LDG.E R4, desc[UR6][R8.64+-0x8] ;  /* 0xfffff80608047981 */ /* 0x000ee4000c1e1900 */
[----:B---3--:R-:W-:-:S04]  /*02c0*/  FMUL R4, R4, R4 ;  /* 0x0000000404047220 */ /* 0x008fc80000400000 */
[----:B-1----:R-:W1:Y:S02]  /*02d0*/  F2F.F64.F32 R10, R4 ;  /* 0x00000004000a7310 */ /* 0x002e640000201800 */
[----:B-1----:R-:W-:-:S07]  /*02e0*/  DADD R10, R10, R6 ;  /* 0x000000000a0a7229 */ /* 0x002fce0000000006 */
[----:B------:R1:W-:Y:S04]  /*02f0*/  STG.E.64 desc[UR6][R2.64], R10 ;  /* 0x0000000a02007986 */ /* 0x0003e8000c101b06 */
[----:B--2---:R-:W2:Y:S02]  /*0300*/  LDG.E R6, desc[UR6][R8.64+-0x4] ;  /* 0xfffffc0608067981 */ /* 0x004ea4000c1e1900 */
[----:B--2---:R-:W-:-:S04]  /*0310*/  FMUL R16, R6, R6 ;  /* 0x0000000606107220 */ /* 0x004fc80000400000 */
[----:B------:R-:W2:Y:S02]  /*0320*/  F2F.F64.F32 R6, R16 ;  /* 0x0000001000067310 */ /* 0x000ea40000201800 */
[----:B--2---:R-:W-:-:S07]  /*0330*/  DADD R12, R10, R6 ;  /* 0x000000000a0c7229 */ /* 0x004fce0000000006 */
[----:B------:R1:W-:Y:S04]  /*0340*/  STG.E.64 desc[UR6][R2.64], R12 ;  /* 0x0000000c02007986 */ /* 0x0003e8000c101b06 */
[----:B------:R-:W2:Y:S02]  /*0350*/  LDG.E R6, desc[UR6][R8.64] ;  /* 0x0000000608067981 */ /* 0x000ea4000c1e1900 */
[----:B--2---:R-:W-:-:S04]  /*0360*/  FMUL R17, R6, R6 ;  /* 0x0000000606117220 */ /* 0x004fc80000400000 */
[----:B------:R-:W2:Y:S02]  /*0370*/  F2F.F64.F32 R6, R17 ;  /* 0x0000001100067310 */ /* 0x000ea40000201800 */
[----:B--2---:R-:W-:-:S07]  /*0380*/  DADD R14, R12, R6 ;  /* 0x000000000c0e7229 */ /* 0x004fce0000000006 */
[----:B------:R1:W-:Y:S04]  /*0390*/  STG.E.64 desc[UR6][R2.64], R14 ;  /* 0x0000000e02007986 */ /* 0x0003e8000c101b06 */
[----:B------:R-:W2:Y:S01]  /*03a0*/  LDG.E R4, desc[UR6][R8.64+0x4] ;  /* 0x0000040608047981 */ /* 0x000ea2000c1e1900 */
[----:B------:R-:W-:-:S04]  /*03b0*/  IADD3 R0, PT, PT, R0, 0x4, RZ ;  /* 0x0000000400007810 */ /* 0x000fc80007ffe0ff */
[----:B------:R-:W-:Y:S01]  /*03c0*/  ISETP.GE.AND P0, PT, R0, R5, PT ;  /* 0x000000050000720c */ /* 0x000fe20003f06270 */
[----:B--2---:R-:W-:-:S04]  /*03d0*/  FMUL R4, R4, R4 ;  /* 0x0000000404047220 */ /* 0x004fc80000400000 */
[----:B------:R-:W2:Y:S02]  /*03e0*/  F2F.F64.F32 R6, R4 ;  /* 0x0000000400067310 */ /* 0x000ea40000201800 */
[----:B--2---:R-:W-:-:S07]  /*03f0*/  DADD R6, R14, R6 ;  /* 0x000000000e067229 */ /* 0x004fce0000000006 */
[----:B------:R1:W-:Y:S01]  /*0400*/  STG.E.64 desc[UR6][R2.64], R6 ;  /* 0x0000000602007986 */ /* 0x0003e2000c101b06 */
[----:B------:R-:W-:Y:S05]  /*0410*/  @!P0 BRA `(.L_x_3) ;  /* 0xfffffffc00988947 */ /* 0x000fea000383ffff */
[----:B------:R-:W-:Y:S05]  /*0420*/  EXIT ;  /* 0x000000000000794d */ /* 0x000fea0003800000 */
.L_x_4:
[----:B------:R-:W-:-:S00]  /*0430*/  BRA `(.L_x_4) ;  /* 0xfffffffc00fc7947 */ /* 0x000fc0000383ffff */
[----:B------:R-:W-:-:S00]  /*0440*/  NOP ;  /* 0x0000000000007918 */ /* 0x000fc00000000000 */
        /* <DEDUP_REMOVED lines=11> */
.L_x_5:


//--------------------- .nv.shared.reserved.0     --------------------------
	.section	.nv.shared.reserved.0,"aw",@nobits
	.weak		__nv_reservedSMEM_offset_0_alias
	.size		__nv_reservedSMEM_offset_0_alias, 0, 64
	.other		__nv_reservedSMEM_offset_0_alias,@"STO_CUDA_RESERVED_SHARED STV_DEFAULT"
__nv_reservedSMEM_offset_0_alias:
	.zero		0
	.zero		64


//--------------------- .nv.constant0._Z16reduction_kernelPfiPd --------------------------
	.section	.nv.constant0._Z16reduction_kernelPfiPd,"a",@progbits
	.sectionflags	@""
	.align	4
.nv.constant0._Z16reduction_kernelPfiPd:
	.zero		920


//--------------------- SYMBOLS --------------------------

	.type		.nv.reservedSmem.offset0,@object
	.size		.nv.reservedSmem.offset0,0x4
